//
// Generated by NVIDIA NVVM Compiler
//
// Compiler Build ID: CL-36424714
// Cuda compilation tools, release 13.0, V13.0.88
// Based on NVVM 20.0.0
//

.version 9.0
.target sm_100
.address_size 64

	// .globl	_Z9reductionPfS_
// _ZZ9reductionPfS_E8temporal has been demoted

.visible .entry _Z9reductionPfS_(
	.param .u64 .ptr .align 1 _Z9reductionPfS__param_0,
	.param .u64 .ptr .align 1 _Z9reductionPfS__param_1
)
{
	.reg .pred 	%p<6>;
	.reg .b32 	%r<5>;
	.reg .b32 	%f<15>;
	.reg .b64 	%rd<7>;
	// demoted variable
	.shared .align 4 .b8 _ZZ9reductionPfS_E8temporal[64];
	ld.param.u64 	%rd2, [_Z9reductionPfS__param_0];
	ld.param.u64 	%rd1, [_Z9reductionPfS__param_1];
	cvta.to.global.u64 	%rd3, %rd2;
	mov.u32 	%r1, %tid.x;
	mul.wide.u32 	%rd4, %r1, 4;
	add.s64 	%rd5, %rd3, %rd4;
	ld.global.f32 	%f1, [%rd5];
	shl.b32 	%r3, %r1, 2;
	mov.u32 	%r4, _ZZ9reductionPfS_E8temporal;
	add.s32 	%r2, %r4, %r3;
	st.shared.f32 	[%r2], %f1;
	bar.sync 	0;
	setp.gt.u32 	%p1, %r1, 7;
	@%p1 bra 	$L__BB0_2;
	ld.shared.f32 	%f2, [%r2];
	ld.shared.f32 	%f3, [%r2+32];
	add.f32 	%f4, %f2, %f3;
	st.shared.f32 	[%r2], %f4;
$L__BB0_2:
	bar.sync 	0;
	setp.gt.u32 	%p2, %r1, 3;
	@%p2 bra 	$L__BB0_4;
	ld.shared.f32 	%f5, [%r2];
	ld.shared.f32 	%f6, [%r2+16];
	add.f32 	%f7, %f5, %f6;
	st.shared.f32 	[%r2], %f7;
$L__BB0_4:
	bar.sync 	0;
	setp.gt.u32 	%p3, %r1, 1;
	@%p3 bra 	$L__BB0_6;
	ld.shared.f32 	%f8, [%r2];
	ld.shared.f32 	%f9, [%r2+8];
	add.f32 	%f10, %f8, %f9;
	st.shared.f32 	[%r2], %f10;
$L__BB0_6:
	bar.sync 	0;
	setp.ne.s32 	%p4, %r1, 0;
	@%p4 bra 	$L__BB0_8;
	ld.shared.f32 	%f11, [%r2];
	ld.shared.f32 	%f12, [_ZZ9reductionPfS_E8temporal+4];
	add.f32 	%f13, %f11, %f12;
	st.shared.f32 	[%r2], %f13;
$L__BB0_8:
	setp.ne.s32 	%p5, %r1, 0;
	bar.sync 	0;
	@%p5 bra 	$L__BB0_10;
	ld.shared.f32 	%f14, [_ZZ9reductionPfS_E8temporal];
	cvta.to.global.u64 	%rd6, %rd1;
	st.global.f32 	[%rd6], %f14;
$L__BB0_10:
	ret;

}


// ===== COMPILED SASS (sm_100) =====

	.target	sm_100

	.elftype	@"ET_EXEC"


//--------------------- .note.nv.tkinfo           --------------------------
	.section	.note.nv.tkinfo,"",@"SHT_NOTE"
	.sectionflags	@"SHF_NOTE_NV_TKINFO"
	.tkinfo
        /*0018*/ 	.word	0x00000002
        /*0030*/ 	.string	""
        /*0030*/ 	.string	"ptxas"
        /*0030*/ 	.string	"Cuda compilation tools, release 13.0, V13.0.88"
        /*0030*/ 	.string	"Build cuda_13.0.r13.0/compiler.36424714_0"
        /*0030*/ 	.string	"-arch sm_100 -m 64 "



//--------------------- .note.nv.cuinfo           --------------------------
	.section	.note.nv.cuinfo,"",@"SHT_NOTE"
	.sectionflags	@"SHF_NOTE_NV_CUINFO"
        /*0018*/ 	.short	0x0002
        /*001a*/ 	.short	0x0064
        /*001c*/ 	.short	0x0082
	.zero		2


//--------------------- .nv.info                  --------------------------
	.section	.nv.info,"",@"SHT_CUDA_INFO"
	.align	4


	//----- nvinfo : EIATTR_REGCOUNT
	.align		4
        /*0000*/ 	.byte	0x04, 0x2f
        /*0002*/ 	.short	(.L_1 - .L_0)
	.align		4
.L_0:
        /*0004*/ 	.word	index@(_Z9reductionPfS_)
        /*0008*/ 	.word	0x0000000c


	//----- nvinfo : EIATTR_FRAME_SIZE
	.align		4
.L_1:
        /*000c*/ 	.byte	0x04, 0x11
        /*000e*/ 	.short	(.L_3 - .L_2)
	.align		4
.L_2:
        /*0010*/ 	.word	index@(_Z9reductionPfS_)
        /*0014*/ 	.word	0x00000000


	//----- nvinfo : EIATTR_MIN_STACK_SIZE
	.align		4
.L_3:
        /*0018*/ 	.byte	0x04, 0x12
        /*001a*/ 	.short	(.L_5 - .L_4)
	.align		4
.L_4:
        /*001c*/ 	.word	index@(_Z9reductionPfS_)
        /*0020*/ 	.word	0x00000000
.L_5:


//--------------------- .nv.compat                --------------------------
	.section	.nv.compat,"",@"SHT_CUDA_COMPAT_INFO"
	.align	4
        /*0000*/ 	.byte	0x02, 0x09, 0x00, 0x00, 0x02, 0x02, 0x01, 0x00, 0x02, 0x05, 0x05, 0x00, 0x03, 0x07, 0x01, 0x01
        /*0010*/ 	.byte	0x02, 0x03, 0x00, 0x00, 0x02, 0x06, 0x01, 0x00, 0x04, 0x0b, 0x08, 0x00, 0x09, 0x00, 0x00, 0x00
        /*0020*/ 	.byte	0x00, 0x00, 0x00, 0x00


//--------------------- .nv.info._Z9reductionPfS_ --------------------------
	.section	.nv.info._Z9reductionPfS_,"",@"SHT_CUDA_INFO"
	.sectionflags	@""
	.align	4


	//----- nvinfo : EIATTR_CUDA_API_VERSION
	.align		4
        /*0000*/ 	.byte	0x04, 0x37
        /*0002*/ 	.short	(.L_7 - .L_6)
.L_6:
        /*0004*/ 	.word	0x00000082


	//----- nvinfo : EIATTR_KPARAM_INFO
	.align		4
.L_7:
        /*0008*/ 	.byte	0x04, 0x17
        /*000a*/ 	.short	(.L_9 - .L_8)
.L_8:
        /*000c*/ 	.word	0x00000000
        /*0010*/ 	.short	0x0001
        /*0012*/ 	.short	0x0008
        /*0014*/ 	.byte	0x00, 0xf5, 0x21, 0x00


	//----- nvinfo : EIATTR_KPARAM_INFO
	.align		4
.L_9:
        /*0018*/ 	.byte	0x04, 0x17
        /*001a*/ 	.short	(.L_11 - .L_10)
.L_10:
        /*001c*/ 	.word	0x00000000
        /*0020*/ 	.short	0x0000
        /*0022*/ 	.short	0x0000
        /*0024*/ 	.byte	0x00, 0xf5, 0x21, 0x00


	//----- nvinfo : EIATTR_SPARSE_MMA_MASK
	.align		4
.L_11:
        /*0028*/ 	.byte	0x03, 0x50
        /*002a*/ 	.short	0x0000


	//----- nvinfo : EIATTR_MAXREG_COUNT
	.align		4
        /*002c*/ 	.byte	0x03, 0x1b
        /*002e*/ 	.short	0x00ff


	//----- nvinfo : EIATTR_NUM_BARRIERS
	.align		4
        /*0030*/ 	.byte	0x02, 0x4c
        /*0032*/ 	.byte	0x01
	.zero		1


	//----- nvinfo : EIATTR_MERCURY_ISA_VERSION
	.align		4
        /*0034*/ 	.byte	0x03, 0x5f
        /*0036*/ 	.short	0x0101


	//----- nvinfo : EIATTR_VRC_CTA_INIT_COUNT
	.align		4
        /*0038*/ 	.byte	0x02, 0x4a
	.zero		1
	.zero		1


	//----- nvinfo : EIATTR_EXIT_INSTR_OFFSETS
	.align		4
        /*003c*/ 	.byte	0x04, 0x1c
        /*003e*/ 	.short	(.L_13 - .L_12)


	//   ....[0]....
.L_12:
        /*0040*/ 	.word	0x00000240


	//   ....[1]....
        /*0044*/ 	.word	0x00000280


	//----- nvinfo : EIATTR_CBANK_PARAM_SIZE
	.align		4
.L_13:
        /*0048*/ 	.byte	0x03, 0x19
        /*004a*/ 	.short	0x0010


	//----- nvinfo : EIATTR_PARAM_CBANK
	.align		4
        /*004c*/ 	.byte	0x04, 0x0a
        /*004e*/ 	.short	(.L_15 - .L_14)
	.align		4
.L_14:
        /*0050*/ 	.word	index@(.nv.constant0._Z9reductionPfS_)
        /*0054*/ 	.short	0x0380
        /*0056*/ 	.short	0x0010


	//----- nvinfo : EIATTR_SW_WAR
	.align		4
.L_15:
        /*0058*/ 	.byte	0x04, 0x36
        /*005a*/ 	.short	(.L_17 - .L_16)
.L_16:
        /*005c*/ 	.word	0x00000008
.L_17:


//--------------------- .nv.callgraph             --------------------------
	.section	.nv.callgraph,"",@"SHT_CUDA_CALLGRAPH"
	.align	4
	.sectionentsize	8
	.align		4
        /*0000*/ 	.word	0x00000000
	.align		4
        /*0004*/ 	.word	0xffffffff
	.align		4
        /*0008*/ 	.word	0x00000000
	.align		4
        /*000c*/ 	.word	0xfffffffe
	.align		4
        /*0010*/ 	.word	0x00000000
	.align		4
        /*0014*/ 	.word	0xfffffffd
	.align		4
        /*0018*/ 	.word	0x00000000
	.align		4
        /*001c*/ 	.word	0xfffffffc


//--------------------- .text._Z9reductionPfS_    --------------------------
	.section	.text._Z9reductionPfS_,"ax",@progbits
	.align	128
        .global         _Z9reductionPfS_
        .type           _Z9reductionPfS_,@function
        .size           _Z9reductionPfS_,(.L_x_1 - _Z9reductionPfS_)
        .other          _Z9reductionPfS_,@"STO_CUDA_ENTRY STV_DEFAULT"
_Z9reductionPfS_:
.text._Z9reductionPfS_:
[----:B------:R-:W-:Y:S01]  /*0000*/  LDC R1, c[0x0][0x37c] ;  /* 0x0000df00ff017b82 */ /* 0x000fe20000000800 */
[----:B------:R-:W0:Y:S07]  /*0010*/  S2R R9, SR_TID.X ;  /* 0x0000000000097919 */ /* 0x000e2e0000002100 */
[----:B------:R-:W0:Y:S01]  /*0020*/  LDC.64 R2, c[0x0][0x380] ;  /* 0x0000e000ff027b82 */ /* 0x000e220000000a00 */
[----:B------:R-:W1:Y:S01]  /*0030*/  LDCU.64 UR6, c[0x0][0x358] ;  /* 0x00006b00ff0677ac */ /* 0x000e620008000a00 */
[----:B0-----:R-:W-:-:S06]  /*0040*/  IMAD.WIDE.U32 R2, R9, 0x4, R2 ;  /* 0x0000000409027825 */ /* 0x001fcc00078e0002 */
[----:B-1----:R-:W2:Y:S01]  /*0050*/  LDG.E R2, desc[UR6][R2.64] ;  /* 0x0000000602027981 */ /* 0x002ea2000c1e1900 */
[----:B------:R-:W0:Y:S01]  /*0060*/  S2UR UR5, SR_CgaCtaId ;  /* 0x00000000000579c3 */ /* 0x000e220000008800 */
[----:B------:R-:W-:Y:S01]  /*0070*/  UMOV UR4, 0x400 ;  /* 0x0000040000047882 */ /* 0x000fe20000000000 */
[C---:B------:R-:W-:Y:S02]  /*0080*/  ISETP.GT.U32.AND P1, PT, R9.reuse, 0x7, PT ;  /* 0x000000070900780c */ /* 0x040fe40003f24070 */
[----:B------:R-:W-:Y:S01]  /*0090*/  ISETP.GT.U32.AND P0, PT, R9, 0x3, PT ;  /* 0x000000030900780c */ /* 0x000fe20003f04070 */
[----:B0-----:R-:W-:-:S06]  /*00a0*/  ULEA UR4, UR5, UR4, 0x18 ;  /* 0x0000000405047291 */ /* 0x001fcc000f8ec0ff */
[----:B------:R-:W-:-:S05]  /*00b0*/  LEA R5, R9, UR4, 0x2 ;  /* 0x0000000409057c11 */ /* 0x000fca000f8e10ff */
[----:B--2---:R-:W-:Y:S01]  /*00c0*/  STS [R5], R2 ;  /* 0x0000000205007388 */ /* 0x004fe20000000800 */
[----:B------:R-:W-:Y:S06]  /*00d0*/  BAR.SYNC.DEFER_BLOCKING 0x0 ;  /* 0x0000000000007b1d */ /* 0x000fec0000010000 */
[----:B------:R-:W-:Y:S04]  /*00e0*/  @!P1 LDS R0, [R5] ;  /* 0x0000000005009984 */ /* 0x000fe80000000800 */
[----:B------:R-:W0:Y:S02]  /*00f0*/  @!P1 LDS R7, [R5+0x20] ;  /* 0x0000200005079984 */ /* 0x000e240000000800 */
[----:B0-----:R-:W-:-:S05]  /*0100*/  @!P1 FADD R0, R0, R7 ;  /* 0x0000000700009221 */ /* 0x001fca0000000000 */
[----:B------:R-:W-:Y:S01]  /*0110*/  @!P1 STS [R5], R0 ;  /* 0x0000000005009388 */ /* 0x000fe20000000800 */
[----:B------:R-:W-:Y:S01]  /*0120*/  BAR.SYNC.DEFER_BLOCKING 0x0 ;  /* 0x0000000000007b1d */ /* 0x000fe20000010000 */
[----:B------:R-:W-:-:S05]  /*0130*/  ISETP.GT.U32.AND P1, PT, R9, 0x1, PT ;  /* 0x000000010900780c */ /* 0x000fca0003f24070 */
[----:B------:R-:W-:Y:S04]  /*0140*/  @!P0 LDS R3, [R5] ;  /* 0x0000000005038984 */ /* 0x000fe80000000800 */
[----:B------:R-:W0:Y:S02]  /*0150*/  @!P0 LDS R4, [R5+0x10] ;  /* 0x0000100005048984 */ /* 0x000e240000000800 */
[----:B0-----:R-:W-:-:S05]  /*0160*/  @!P0 FADD R4, R3, R4 ;  /* 0x0000000403048221 */ /* 0x001fca0000000000 */
[----:B------:R-:W-:Y:S01]  /*0170*/  @!P0 STS [R5], R4 ;  /* 0x0000000405008388 */ /* 0x000fe20000000800 */
[----:B------:R-:W-:Y:S01]  /*0180*/  BAR.SYNC.DEFER_BLOCKING 0x0 ;  /* 0x0000000000007b1d */ /* 0x000fe20000010000 */
[----:B------:R-:W-:-:S05]  /*0190*/  ISETP.NE.AND P0, PT, R9, RZ, PT ;  /* 0x000000ff0900720c */ /* 0x000fca0003f05270 */
[----:B------:R-:W-:Y:S04]  /*01a0*/  @!P1 LDS R2, [R5] ;  /* 0x0000000005029984 */ /* 0x000fe80000000800 */
[----:B------:R-:W0:Y:S02]  /*01b0*/  @!P1 LDS R3, [R5+0x8] ;  /* 0x0000080005039984 */ /* 0x000e240000000800 */
[----:B0-----:R-:W-:-:S05]  /*01c0*/  @!P1 FADD R2, R2, R3 ;  /* 0x0000000302029221 */ /* 0x001fca0000000000 */
[----:B------:R-:W-:Y:S01]  /*01d0*/  @!P1 STS [R5], R2 ;  /* 0x0000000205009388 */ /* 0x000fe20000000800 */
[----:B------:R-:W-:Y:S06]  /*01e0*/  BAR.SYNC.DEFER_BLOCKING 0x0 ;  /* 0x0000000000007b1d */ /* 0x000fec0000010000 */
[----:B------:R-:W-:Y:S04]  /*01f0*/  @!P0 LDS R0, [R5] ;  /* 0x0000000005008984 */ /* 0x000fe80000000800 */
[----:B------:R-:W0:Y:S02]  /*0200*/  @!P0 LDS R3, [UR4+0x4] ;  /* 0x00000404ff038984 */ /* 0x000e240008000800 */
[----:B0-----:R-:W-:-:S05]  /*0210*/  @!P0 FADD R0, R0, R3 ;  /* 0x0000000300008221 */ /* 0x001fca0000000000 */
[----:B------:R0:W-:Y:S01]  /*0220*/  @!P0 STS [R5], R0 ;  /* 0x0000000005008388 */ /* 0x0001e20000000800 */
[----:B------:R-:W-:Y:S06]  /*0230*/  BAR.SYNC.DEFER_BLOCKING 0x0 ;  /* 0x0000000000007b1d */ /* 0x000fec0000010000 */
[----:B------:R-:W-:Y:S05]  /*0240*/  @P0 EXIT ;  /* 0x000000000000094d */ /* 0x000fea0003800000 */
[----:B0-----:R-:W0:Y:S01]  /*0250*/  LDS R5, [UR4] ;  /* 0x00000004ff057984 */ /* 0x001e220008000800 */
[----:B------:R-:W0:Y:S03]  /*0260*/  LDC.64 R2, c[0x0][0x388] ;  /* 0x0000e200ff027b82 */ /* 0x000e260000000a00 */
[----:B0-----:R-:W-:Y:S01]  /*0270*/  STG.E desc[UR6][R2.64], R5 ;  /* 0x0000000502007986 */ /* 0x001fe2000c101906 */
[----:B------:R-:W-:Y:S05]  /*0280*/  EXIT ;  /* 0x000000000000794d */ /* 0x000fea0003800000 */
.L_x_0:
[----:B------:R-:W-:-:S00]  /*0290*/  BRA `(.L_x_0) ;  /* 0xfffffffc00fc7947 */ /* 0x000fc0000383ffff */
[----:B------:R-:W-:-:S00]  /*02a0*/  NOP ;  /* 0x0000000000007918 */ /* 0x000fc00000000000 */
        /* <DEDUP_REMOVED lines=13> */
.L_x_1:


//--------------------- .nv.shared._Z9reductionPfS_ --------------------------
	.section	.nv.shared._Z9reductionPfS_,"aw",@nobits
	.sectionflags	@""
	.align	4
.nv.shared._Z9reductionPfS_:
	.zero		1088


//--------------------- .nv.shared.reserved.0     --------------------------
	.section	.nv.shared.reserved.0,"aw",@nobits
	.weak		__nv_reservedSMEM_offset_0_alias
	.size		__nv_reservedSMEM_offset_0_alias, 0, 64
	.other		__nv_reservedSMEM_offset_0_alias,@"STO_CUDA_RESERVED_SHARED STV_DEFAULT"
__nv_reservedSMEM_offset_0_alias:
	.zero		0
	.zero		64


//--------------------- .nv.constant0._Z9reductionPfS_ --------------------------
	.section	.nv.constant0._Z9reductionPfS_,"a",@progbits
	.sectionflags	@""
	.align	4
.nv.constant0._Z9reductionPfS_:
	.zero		912


//--------------------- SYMBOLS --------------------------

	.type		.nv.reservedSmem.offset0,@object
	.size		.nv.reservedSmem.offset0,0x4
	.type		.nv.reservedSmem.cap,@object
	.size		.nv.reservedSmem.cap,0x4
